	.headerflags	@"EF_CUDA_TEXMODE_UNIFIED EF_CUDA_64BIT_ADDRESS EF_CUDA_ACCELERATORS EF_CUDA_SM90 EF_CUDA_VIRTUAL_SM(EF_CUDA_SM90)"
	.elftype	@"ET_EXEC"


//--------------------- .nv.info                  --------------------------
	.section	.nv.info,"",@"SHT_CUDA_INFO"
	.align	4


	//----- nvinfo : EIATTR_REGCOUNT
	.align		4
        /*0000*/ 	.byte	0x04, 0x2f
        /*0002*/ 	.short	(.L_3 - .L_2)
	.align		4
.L_2:
        /*0004*/ 	.word	index@(triton_poi_fused__native_batch_norm_legit_no_training_relu_9)
        /*0008*/ 	.word	0x00000011


	//----- nvinfo : EIATTR_MIN_STACK_SIZE
	.align		4
.L_3:
        /*000c*/ 	.byte	0x04, 0x12
        /*000e*/ 	.short	(.L_5 - .L_4)
	.align		4
.L_4:
        /*0010*/ 	.word	index@(triton_poi_fused__native_batch_norm_legit_no_training_relu_9)
        /*0014*/ 	.word	0x00000000


	//----- nvinfo : EIATTR_FRAME_SIZE
	.align		4
.L_5:
        /*0018*/ 	.byte	0x04, 0x11
        /*001a*/ 	.short	(.L_7 - .L_6)
	.align		4
.L_6:
        /*001c*/ 	.word	index@(triton_poi_fused__native_batch_norm_legit_no_training_relu_9)
        /*0020*/ 	.word	0x00000000


	//----- nvinfo : EIATTR_MIN_STACK_SIZE
	.align		4
.L_7:
        /*0024*/ 	.byte	0x04, 0x12
        /*0026*/ 	.short	(.L_9 - .L_8)
	.align		4
.L_8:
        /*0028*/ 	.word	index@(triton_poi_fused__native_batch_norm_legit_no_training_relu_9)
        /*002c*/ 	.word	0x00000000
.L_9:


//--------------------- .nv.info.triton_poi_fused__native_batch_norm_legit_no_training_relu_9 --------------------------
	.section	.nv.info.triton_poi_fused__native_batch_norm_legit_no_training_relu_9,"",@"SHT_CUDA_INFO"
	.sectionflags	@""
	.align	4


	//----- nvinfo : EIATTR_CUDA_API_VERSION
	.align		4
        /*0000*/ 	.byte	0x04, 0x37
        /*0002*/ 	.short	(.L_11 - .L_10)
.L_10:
        /*0004*/ 	.word	0x0000007c


	//----- nvinfo : EIATTR_KPARAM_INFO
	.align		4
.L_11:
        /*0008*/ 	.byte	0x04, 0x17
        /*000a*/ 	.short	(.L_13 - .L_12)
.L_12:
        /*000c*/ 	.word	0x00000000
        /*0010*/ 	.short	0x0006
        /*0012*/ 	.short	0x0030
        /*0014*/ 	.byte	0x00, 0xf0, 0x11, 0x00


	//----- nvinfo : EIATTR_KPARAM_INFO
	.align		4
.L_13:
        /*0018*/ 	.byte	0x04, 0x17
        /*001a*/ 	.short	(.L_15 - .L_14)
.L_14:
        /*001c*/ 	.word	0x00000000
        /*0020*/ 	.short	0x0005
        /*0022*/ 	.short	0x0028
        /*0024*/ 	.byte	0x00, 0xf4, 0x21, 0x00


	//----- nvinfo : EIATTR_KPARAM_INFO
	.align		4
.L_15:
        /*0028*/ 	.byte	0x04, 0x17
        /*002a*/ 	.short	(.L_17 - .L_16)
.L_16:
        /*002c*/ 	.word	0x00000000
        /*0030*/ 	.short	0x0004
        /*0032*/ 	.short	0x0020
        /*0034*/ 	.byte	0x00, 0xf4, 0x21, 0x00


	//----- nvinfo : EIATTR_KPARAM_INFO
	.align		4
.L_17:
        /*0038*/ 	.byte	0x04, 0x17
        /*003a*/ 	.short	(.L_19 - .L_18)
.L_18:
        /*003c*/ 	.word	0x00000000
        /*0040*/ 	.short	0x0003
        /*0042*/ 	.short	0x0018
        /*0044*/ 	.byte	0x00, 0xf4, 0x21, 0x00


	//----- nvinfo : EIATTR_KPARAM_INFO
	.align		4
.L_19:
        /*0048*/ 	.byte	0x04, 0x17
        /*004a*/ 	.short	(.L_21 - .L_20)
.L_20:
        /*004c*/ 	.word	0x00000000
        /*0050*/ 	.short	0x0002
        /*0052*/ 	.short	0x0010
        /*0054*/ 	.byte	0x00, 0xf4, 0x21, 0x00


	//----- nvinfo : EIATTR_KPARAM_INFO
	.align		4
.L_21:
        /*0058*/ 	.byte	0x04, 0x17
        /*005a*/ 	.short	(.L_23 - .L_22)
.L_22:
        /*005c*/ 	.word	0x00000000
        /*0060*/ 	.short	0x0001
        /*0062*/ 	.short	0x0008
        /*0064*/ 	.byte	0x00, 0xf4, 0x21, 0x00


	//----- nvinfo : EIATTR_KPARAM_INFO
	.align		4
.L_23:
        /*0068*/ 	.byte	0x04, 0x17
        /*006a*/ 	.short	(.L_25 - .L_24)
.L_24:
        /*006c*/ 	.word	0x00000000
        /*0070*/ 	.short	0x0000
        /*0072*/ 	.short	0x0000
        /*0074*/ 	.byte	0x00, 0xf4, 0x21, 0x00


	//----- nvinfo : EIATTR_SPARSE_MMA_MASK
	.align		4
.L_25:
        /*0078*/ 	.byte	0x03, 0x50
        /*007a*/ 	.short	0x0000


	//----- nvinfo : EIATTR_MAXREG_COUNT
	.align		4
        /*007c*/ 	.byte	0x03, 0x1b
        /*007e*/ 	.short	0x00ff


	//----- nvinfo : EIATTR_EXIT_INSTR_OFFSETS
	.align		4
        /*0080*/ 	.byte	0x04, 0x1c
        /*0082*/ 	.short	(.L_27 - .L_26)


	//   ....[0]....
.L_26:
        /*0084*/ 	.word	0x00000360


	//----- nvinfo : EIATTR_REQNTID
	.align		4
.L_27:
        /*0088*/ 	.byte	0x04, 0x10
        /*008a*/ 	.short	(.L_29 - .L_28)
.L_28:
        /*008c*/ 	.word	0x00000080
        /*0090*/ 	.word	0x00000001
        /*0094*/ 	.word	0x00000001


	//----- nvinfo : EIATTR_CBANK_PARAM_SIZE
	.align		4
.L_29:
        /*0098*/ 	.byte	0x03, 0x19
        /*009a*/ 	.short	0x0034


	//----- nvinfo : EIATTR_PARAM_CBANK
	.align		4
        /*009c*/ 	.byte	0x04, 0x0a
        /*009e*/ 	.short	(.L_31 - .L_30)
	.align		4
.L_30:
        /*00a0*/ 	.word	index@(.nv.constant0.triton_poi_fused__native_batch_norm_legit_no_training_relu_9)
        /*00a4*/ 	.short	0x0210
        /*00a6*/ 	.short	0x0034


	//----- nvinfo : EIATTR_SW_WAR
	.align		4
.L_31:
        /*00a8*/ 	.byte	0x04, 0x36
        /*00aa*/ 	.short	(.L_33 - .L_32)
.L_32:
        /*00ac*/ 	.word	0x00000008
.L_33:


//--------------------- .nv.callgraph             --------------------------
	.section	.nv.callgraph,"",@"SHT_CUDA_CALLGRAPH"
	.align	4
	.sectionentsize	8
	.align		4
        /*0000*/ 	.word	0x00000000
	.align		4
        /*0004*/ 	.word	0xffffffff
	.align		4
        /*0008*/ 	.word	0x00000000
	.align		4
        /*000c*/ 	.word	0xfffffffe
	.align		4
        /*0010*/ 	.word	0x00000000
	.align		4
        /*0014*/ 	.word	0xfffffffd
	.align		4
        /*0018*/ 	.word	0x00000000
	.align		4
        /*001c*/ 	.word	0xfffffffc


//--------------------- .nv.constant4             --------------------------
	.section	.nv.constant4,"a",@progbits
	.align	8
	.align		8
.nv.constant4:
        /*0000*/ 	.dword	_$_str
	.align		8
        /*0008*/ 	.dword	_$_str_$_2


//--------------------- .text.triton_poi_fused__native_batch_norm_legit_no_training_relu_9 --------------------------
	.section	.text.triton_poi_fused__native_batch_norm_legit_no_training_relu_9,"ax",@progbits
	.align	128
        .global         triton_poi_fused__native_batch_norm_legit_no_training_relu_9
        .type           triton_poi_fused__native_batch_norm_legit_no_training_relu_9,@function
        .size           triton_poi_fused__native_batch_norm_legit_no_training_relu_9,(.L_x_1 - triton_poi_fused__native_batch_norm_legit_no_training_relu_9)
        .other          triton_poi_fused__native_batch_norm_legit_no_training_relu_9,@"STO_CUDA_ENTRY STV_DEFAULT"
triton_poi_fused__native_batch_norm_legit_no_training_relu_9:
.text.triton_poi_fused__native_batch_norm_legit_no_training_relu_9:
[----:B------:R-:W-:Y:S01]  /*0000*/  LDC R1, c[0x0][0x28] ;  /* 0x00000a00ff017b82 */ /* 0x000fe20000000800 */
[----:B------:R-:W1:Y:S07]  /*0010*/  S2R R0, SR_TID.X ;  /* 0x0000000000007919 */ /* 0x000e6e0000002100 */
[----:B------:R-:W2:Y:S01]  /*0020*/  LDC.64 R6, c[0x0][0x220] ;  /* 0x00008800ff067b82 */ /* 0x000ea20000000a00 */
[----:B------:R-:W-:Y:S01]  /*0030*/  ULDC.64 UR4, c[0x0][0x208] ;  /* 0x0000820000047ab9 */ /* 0x000fe20000000a00 */
[----:B------:R-:W3:Y:S06]  /*0040*/  S2R R5, SR_CTAID.X ;  /* 0x0000000000057919 */ /* 0x000eec0000002500 */
[----:B------:R-:W4:Y:S08]  /*0050*/  LDC.64 R8, c[0x0][0x228] ;  /* 0x00008a00ff087b82 */ /* 0x000f300000000a00 */
[----:B------:R-:W5:Y:S01]  /*0060*/  LDC.64 R10, c[0x0][0x230] ;  /* 0x00008c00ff0a7b82 */ /* 0x000f620000000a00 */
[----:B-1----:R-:W-:-:S02]  /*0070*/  SHF.L.U32 R0, R0, 0x1, RZ ;  /* 0x0000000100007819 */ /* 0x002fc400000006ff */
[----:B---3--:R-:W-:Y:S02]  /*0080*/  SHF.R.S32.HI R3, RZ, 0x17, R5 ;  /* 0x00000017ff037819 */ /* 0x008fe40000011405 */
[----:B------:R-:W-:Y:S02]  /*0090*/  LOP3.LUT R0, R0, 0xfe, RZ, 0xc0, !PT ;  /* 0x000000fe00007812 */ /* 0x000fe400078ec0ff */
[----:B------:R-:W-:Y:S02]  /*00a0*/  SGXT R3, R3, 0x1 ;  /* 0x000000010303781a */ /* 0x000fe40000000200 */
[----:B------:R-:W-:Y:S02]  /*00b0*/  LEA R0, R5, R0, 0x8 ;  /* 0x0000000005007211 */ /* 0x000fe400078e40ff */
[----:B------:R-:W1:Y:S02]  /*00c0*/  LDC.64 R4, c[0x0][0x218] ;  /* 0x00008600ff047b82 */ /* 0x000e640000000a00 */
[----:B------:R-:W-:-:S04]  /*00d0*/  LEA.HI R3, R3, R0, RZ, 0x4 ;  /* 0x0000000003037211 */ /* 0x000fc800078f20ff */
[--C-:B------:R-:W-:Y:S02]  /*00e0*/  SHF.R.S32.HI R2, RZ, 0x4, R3.reuse ;  /* 0x00000004ff027819 */ /* 0x100fe40000011403 */
[----:B------:R-:W-:-:S04]  /*00f0*/  SHF.R.S32.HI R3, RZ, 0x1f, R3 ;  /* 0x0000001fff037819 */ /* 0x000fc80000011403 */
[----:B------:R-:W-:-:S04]  /*0100*/  LEA.HI R3, R3, R2, RZ, 0x8 ;  /* 0x0000000203037211 */ /* 0x000fc800078f40ff */
[----:B------:R-:W-:-:S04]  /*0110*/  LOP3.LUT R3, R3, 0xffffff00, RZ, 0xc0, !PT ;  /* 0xffffff0003037812 */ /* 0x000fc800078ec0ff */
[----:B------:R-:W-:Y:S02]  /*0120*/  IADD3 R13, R2, -R3, RZ ;  /* 0x80000003020d7210 */ /* 0x000fe40007ffe0ff */
[----:B------:R-:W3:Y:S03]  /*0130*/  LDC.64 R2, c[0x0][0x210] ;  /* 0x00008400ff027b82 */ /* 0x000ee60000000a00 */
[----:B--2---:R-:W-:-:S06]  /*0140*/  IMAD.WIDE R6, R13, 0x4, R6 ;  /* 0x000000040d067825 */ /* 0x004fcc00078e0206 */
[----:B------:R-:W2:Y:S01]  /*0150*/  LDG.E.EL R6, desc[UR4][R6.64] ;  /* 0x0000000406067981 */ /* 0x000ea2000c2e1900 */
[----:B-1----:R-:W-:-:S05]  /*0160*/  IMAD.WIDE R4, R13, 0x4, R4 ;  /* 0x000000040d047825 */ /* 0x002fca00078e0204 */
[----:B------:R1:W2:Y:S01]  /*0170*/  LDG.E.EL R12, desc[UR4][R4.64] ;  /* 0x00000004040c7981 */ /* 0x0002a2000c2e1900 */
[----:B---3--:R-:W-:Y:S01]  /*0180*/  IMAD.WIDE R2, R0, 0x4, R2 ;  /* 0x0000000400027825 */ /* 0x008fe200078e0202 */
[----:B------:R-:W-:Y:S01]  /*0190*/  HFMA2.MMA R14, -RZ, RZ, 1.625, 0 ;  /* 0x3e800000ff0e7435 */ /* 0x000fe200000001ff */
[----:B-1----:R-:W1:Y:S04]  /*01a0*/  LDC.64 R4, c[0x0][0x238] ;  /* 0x00008e00ff047b82 */ /* 0x002e680000000a00 */
[----:B------:R-:W3:Y:S01]  /*01b0*/  LDG.E.64 R2, desc[UR4][R2.64] ;  /* 0x0000000402027981 */ /* 0x000ee2000c1e1b00 */
[----:B----4-:R-:W-:-:S04]  /*01c0*/  IMAD.WIDE R8, R13, 0x4, R8 ;  /* 0x000000040d087825 */ /* 0x010fc800078e0208 */
[----:B-----5:R-:W-:Y:S02]  /*01d0*/  IMAD.WIDE R10, R13, 0x4, R10 ;  /* 0x000000040d0a7825 */ /* 0x020fe400078e020a */
[----:B------:R-:W4:Y:S04]  /*01e0*/  LDG.E.EL R8, desc[UR4][R8.64] ;  /* 0x0000000408087981 */ /* 0x000f28000c2e1900 */
[----:B------:R-:W4:Y:S01]  /*01f0*/  LDG.E.EL R11, desc[UR4][R10.64] ;  /* 0x000000040a0b7981 */ /* 0x000f22000c2e1900 */
[----:B-1----:R-:W-:-:S04]  /*0200*/  IMAD.WIDE R4, R0, 0x4, R4 ;  /* 0x0000000400047825 */ /* 0x002fc800078e0204 */
[----:B--2---:R-:W-:-:S04]  /*0210*/  FADD R6, R6, 9.9999997473787516356e-06 ;  /* 0x3727c5ac06067421 */ /* 0x004fc80000000000 */
[----:B------:R-:W1:Y:S02]  /*0220*/  MUFU.SQRT R7, R6 ;  /* 0x0000000600077308 */ /* 0x000e640000002000 */
[C---:B-1----:R-:W-:Y:S02]  /*0230*/  FSETP.GT.AND P0, PT, R7.reuse, 8.50705917302346158658e+37, PT ;  /* 0x7e8000000700780b */ /* 0x042fe40003f04000 */
[----:B------:R-:W-:-:S11]  /*0240*/  FSETP.GEU.AND P1, PT, R7, 1.175494350822287508e-38, PT ;  /* 0x008000000700780b */ /* 0x000fd60003f2e000 */
[----:B------:R-:W-:-:S04]  /*0250*/  @P0 FMUL R7, R7, 0.25 ;  /* 0x3e80000007070820 */ /* 0x000fc80000400000 */
[----:B------:R-:W-:-:S06]  /*0260*/  @!P1 FMUL R7, R7, 16777216 ;  /* 0x4b80000007079820 */ /* 0x000fcc0000400000 */
[----:B------:R-:W1:Y:S01]  /*0270*/  MUFU.RCP R7, R7 ;  /* 0x0000000700077308 */ /* 0x000e620000001000 */
[----:B------:R-:W-:Y:S01]  /*0280*/  FSEL R14, R14, 1, P0 ;  /* 0x3f8000000e0e7808 */ /* 0x000fe20000000000 */
[----:B---3--:R-:W-:-:S04]  /*0290*/  FADD R2, R2, -R12 ;  /* 0x8000000c02027221 */ /* 0x008fc80000000000 */
[----:B------:R-:W-:Y:S01]  /*02a0*/  @!P1 FMUL R14, R14, 16777216 ;  /* 0x4b8000000e0e9820 */ /* 0x000fe20000400000 */
[----:B------:R-:W-:-:S03]  /*02b0*/  FADD R3, R3, -R12 ;  /* 0x8000000c03037221 */ /* 0x000fc60000000000 */
[----:B-1----:R-:W-:-:S04]  /*02c0*/  FMUL R14, R7, R14 ;  /* 0x0000000e070e7220 */ /* 0x002fc80000400000 */
[-C--:B------:R-:W-:Y:S01]  /*02d0*/  FMUL R2, R2, R14.reuse ;  /* 0x0000000e02027220 */ /* 0x080fe20000400000 */
[----:B------:R-:W-:-:S03]  /*02e0*/  FMUL R14, R3, R14 ;  /* 0x0000000e030e7220 */ /* 0x000fc60000400000 */
[C-C-:B----4-:R-:W-:Y:S01]  /*02f0*/  FFMA R2, R8.reuse, R2, R11.reuse ;  /* 0x0000000208027223 */ /* 0x150fe2000000000b */
[----:B------:R-:W-:-:S04]  /*0300*/  FFMA R14, R8, R14, R11 ;  /* 0x0000000e080e7223 */ /* 0x000fc8000000000b */
[----:B------:R-:W-:Y:S02]  /*0310*/  FSETP.GEU.AND P0, PT, R2, RZ, PT ;  /* 0x000000ff0200720b */ /* 0x000fe40003f0e000 */
[----:B------:R-:W-:Y:S02]  /*0320*/  FSETP.GEU.AND P1, PT, R14, RZ, PT ;  /* 0x000000ff0e00720b */ /* 0x000fe40003f2e000 */
[----:B------:R-:W-:Y:S02]  /*0330*/  FSEL R2, R2, RZ, P0 ;  /* 0x000000ff02027208 */ /* 0x000fe40000000000 */
[----:B------:R-:W-:-:S05]  /*0340*/  FSEL R3, R14, RZ, P1 ;  /* 0x000000ff0e037208 */ /* 0x000fca0000800000 */
[----:B------:R-:W-:Y:S01]  /*0350*/  STG.E.64 desc[UR4][R4.64], R2 ;  /* 0x0000000204007986 */ /* 0x000fe2000c101b04 */
[----:B------:R-:W-:Y:S05]  /*0360*/  EXIT ;  /* 0x000000000000794d */ /* 0x000fea0003800000 */
.L_x_0:
[----:B------:R-:W-:-:S00]  /*0370*/  BRA `(.L_x_0) ;  /* 0xfffffffc00fc7947 */ /* 0x000fc0000383ffff */
[----:B------:R-:W-:-:S00]  /*0380*/  NOP ;  /* 0x0000000000007918 */ /* 0x000fc00000000000 */
[----:B------:R-:W-:-:S00]  /*0390*/  NOP ;  /* 0x0000000000007918 */ /* 0x000fc00000000000 */
[----:B------:R-:W-:-:S00]  /*03a0*/  NOP ;  /* 0x0000000000007918 */ /* 0x000fc00000000000 */
[----:B------:R-:W-:-:S00]  /*03b0*/  NOP ;  /* 0x0000000000007918 */ /* 0x000fc00000000000 */
[----:B------:R-:W-:-:S00]  /*03c0*/  NOP ;  /* 0x0000000000007918 */ /* 0x000fc00000000000 */
[----:B------:R-:W-:-:S00]  /*03d0*/  NOP ;  /* 0x0000000000007918 */ /* 0x000fc00000000000 */
[----:B------:R-:W-:-:S00]  /*03e0*/  NOP ;  /* 0x0000000000007918 */ /* 0x000fc00000000000 */
[----:B------:R-:W-:-:S00]  /*03f0*/  NOP ;  /* 0x0000000000007918 */ /* 0x000fc00000000000 */
.L_x_1:


//--------------------- .nv.global.init           --------------------------
	.section	.nv.global.init,"aw",@progbits
.nv.global.init:
	.type		_$_str,@object
	.size		_$_str,(_$_str_$_2 - _$_str)
_$_str:
        /*0000*/ 	.byte	0x5f, 0x5f, 0x43, 0x55, 0x44, 0x41, 0x5f, 0x46, 0x54, 0x5a, 0x00
	.type		_$_str_$_2,@object
	.size		_$_str_$_2,(.L_1 - _$_str_$_2)
_$_str_$_2:
        /*000b*/ 	.byte	0x5f, 0x5f, 0x43, 0x55, 0x44, 0x41, 0x5f, 0x50, 0x52, 0x45, 0x43, 0x5f, 0x53, 0x51, 0x52, 0x54
        /*001b*/ 	.byte	0x00
.L_1:


//--------------------- .nv.constant0.triton_poi_fused__native_batch_norm_legit_no_training_relu_9 --------------------------
	.section	.nv.constant0.triton_poi_fused__native_batch_norm_legit_no_training_relu_9,"a",@progbits
	.sectionflags	@""
	.align	4
.nv.constant0.triton_poi_fused__native_batch_norm_legit_no_training_relu_9:
	.zero		580
